//
// Generated by NVIDIA NVVM Compiler
//
// Compiler Build ID: CL-36424714
// Cuda compilation tools, release 13.0, V13.0.88
// Based on NVVM 20.0.0
//

.version 9.0
.target sm_100
.address_size 64

	// .globl	matmul_kernel

.visible .entry matmul_kernel(
	.param .u64 .ptr .align 1 matmul_kernel_param_0,
	.param .u64 .ptr .align 1 matmul_kernel_param_1,
	.param .u64 .ptr .align 1 matmul_kernel_param_2,
	.param .u32 matmul_kernel_param_3,
	.param .u32 matmul_kernel_param_4,
	.param .u32 matmul_kernel_param_5
)
{
	.reg .pred 	%p<13>;
	.reg .b32 	%r<41>;
	.reg .b32 	%f<68>;
	.reg .b64 	%rd<53>;

	ld.param.u64 	%rd7, [matmul_kernel_param_0];
	ld.param.u64 	%rd8, [matmul_kernel_param_1];
	ld.param.u64 	%rd6, [matmul_kernel_param_2];
	ld.param.u32 	%r20, [matmul_kernel_param_3];
	ld.param.u32 	%r18, [matmul_kernel_param_4];
	ld.param.u32 	%r19, [matmul_kernel_param_5];
	cvta.to.global.u64 	%rd1, %rd8;
	cvta.to.global.u64 	%rd2, %rd7;
	mov.u32 	%r21, %ctaid.y;
	mov.u32 	%r22, %ntid.y;
	mov.u32 	%r23, %tid.y;
	mad.lo.s32 	%r1, %r21, %r22, %r23;
	mov.u32 	%r24, %ctaid.x;
	mov.u32 	%r25, %ntid.x;
	mov.u32 	%r26, %tid.x;
	mad.lo.s32 	%r2, %r24, %r25, %r26;
	setp.ge.s32 	%p1, %r1, %r20;
	setp.ge.s32 	%p2, %r2, %r18;
	or.pred  	%p3, %p1, %p2;
	@%p3 bra 	$L__BB0_14;
	setp.lt.s32 	%p4, %r19, 1;
	mov.f32 	%f67, 0f00000000;
	@%p4 bra 	$L__BB0_13;
	mul.lo.s32 	%r3, %r19, %r1;
	and.b32  	%r4, %r19, 7;
	setp.lt.u32 	%p5, %r19, 8;
	mov.f32 	%f67, 0f00000000;
	mov.b32 	%r39, 0;
	@%p5 bra 	$L__BB0_5;
	and.b32  	%r39, %r19, 2147483640;
	neg.s32 	%r37, %r39;
	shl.b32 	%r7, %r18, 3;
	mul.wide.u32 	%rd9, %r3, 4;
	add.s64 	%rd10, %rd9, %rd2;
	add.s64 	%rd52, %rd10, 16;
	mov.f32 	%f67, 0f00000000;
	mul.wide.s32 	%rd13, %r18, 4;
	mov.u32 	%r36, %r2;
$L__BB0_4:
	.pragma "nounroll";
	ld.global.nc.f32 	%f17, [%rd52+-16];
	mul.wide.s32 	%rd11, %r36, 4;
	add.s64 	%rd12, %rd1, %rd11;
	ld.global.nc.f32 	%f18, [%rd12];
	fma.rn.f32 	%f19, %f17, %f18, %f67;
	ld.global.nc.f32 	%f20, [%rd52+-12];
	add.s64 	%rd14, %rd12, %rd13;
	ld.global.nc.f32 	%f21, [%rd14];
	fma.rn.f32 	%f22, %f20, %f21, %f19;
	ld.global.nc.f32 	%f23, [%rd52+-8];
	add.s64 	%rd15, %rd14, %rd13;
	ld.global.nc.f32 	%f24, [%rd15];
	fma.rn.f32 	%f25, %f23, %f24, %f22;
	ld.global.nc.f32 	%f26, [%rd52+-4];
	add.s64 	%rd16, %rd15, %rd13;
	ld.global.nc.f32 	%f27, [%rd16];
	fma.rn.f32 	%f28, %f26, %f27, %f25;
	ld.global.nc.f32 	%f29, [%rd52];
	add.s64 	%rd17, %rd16, %rd13;
	ld.global.nc.f32 	%f30, [%rd17];
	fma.rn.f32 	%f31, %f29, %f30, %f28;
	ld.global.nc.f32 	%f32, [%rd52+4];
	add.s64 	%rd18, %rd17, %rd13;
	ld.global.nc.f32 	%f33, [%rd18];
	fma.rn.f32 	%f34, %f32, %f33, %f31;
	ld.global.nc.f32 	%f35, [%rd52+8];
	add.s64 	%rd19, %rd18, %rd13;
	ld.global.nc.f32 	%f36, [%rd19];
	fma.rn.f32 	%f37, %f35, %f36, %f34;
	ld.global.nc.f32 	%f38, [%rd52+12];
	add.s64 	%rd20, %rd19, %rd13;
	ld.global.nc.f32 	%f39, [%rd20];
	fma.rn.f32 	%f67, %f38, %f39, %f37;
	add.s32 	%r37, %r37, 8;
	add.s32 	%r36, %r36, %r7;
	add.s64 	%rd52, %rd52, 32;
	setp.ne.s32 	%p6, %r37, 0;
	@%p6 bra 	$L__BB0_4;
$L__BB0_5:
	setp.eq.s32 	%p7, %r4, 0;
	@%p7 bra 	$L__BB0_13;
	and.b32  	%r13, %r19, 3;
	setp.lt.u32 	%p8, %r4, 4;
	@%p8 bra 	$L__BB0_8;
	add.s32 	%r28, %r39, %r3;
	mul.wide.u32 	%rd21, %r28, 4;
	add.s64 	%rd22, %rd2, %rd21;
	ld.global.nc.f32 	%f41, [%rd22];
	mad.lo.s32 	%r29, %r39, %r18, %r2;
	mul.wide.s32 	%rd23, %r29, 4;
	add.s64 	%rd24, %rd1, %rd23;
	ld.global.nc.f32 	%f42, [%rd24];
	fma.rn.f32 	%f43, %f41, %f42, %f67;
	cvt.u64.u32 	%rd25, %r3;
	cvt.u64.u32 	%rd26, %r39;
	add.s64 	%rd27, %rd26, %rd25;
	shl.b64 	%rd28, %rd27, 2;
	add.s64 	%rd29, %rd2, %rd28;
	ld.global.nc.f32 	%f44, [%rd29+4];
	mul.wide.s32 	%rd30, %r18, 4;
	add.s64 	%rd31, %rd24, %rd30;
	ld.global.nc.f32 	%f45, [%rd31];
	fma.rn.f32 	%f46, %f44, %f45, %f43;
	ld.global.nc.f32 	%f47, [%rd29+8];
	add.s64 	%rd32, %rd31, %rd30;
	ld.global.nc.f32 	%f48, [%rd32];
	fma.rn.f32 	%f49, %f47, %f48, %f46;
	ld.global.nc.f32 	%f50, [%rd29+12];
	add.s64 	%rd33, %rd32, %rd30;
	ld.global.nc.f32 	%f51, [%rd33];
	fma.rn.f32 	%f67, %f50, %f51, %f49;
	add.s32 	%r39, %r39, 4;
$L__BB0_8:
	setp.eq.s32 	%p9, %r13, 0;
	@%p9 bra 	$L__BB0_13;
	setp.eq.s32 	%p10, %r13, 1;
	@%p10 bra 	$L__BB0_11;
	add.s32 	%r30, %r39, %r3;
	mul.wide.u32 	%rd34, %r30, 4;
	add.s64 	%rd35, %rd2, %rd34;
	ld.global.nc.f32 	%f53, [%rd35];
	mad.lo.s32 	%r31, %r39, %r18, %r2;
	mul.wide.s32 	%rd36, %r31, 4;
	add.s64 	%rd37, %rd1, %rd36;
	ld.global.nc.f32 	%f54, [%rd37];
	fma.rn.f32 	%f55, %f53, %f54, %f67;
	cvt.u64.u32 	%rd38, %r3;
	cvt.u64.u32 	%rd39, %r39;
	add.s64 	%rd40, %rd39, %rd38;
	shl.b64 	%rd41, %rd40, 2;
	add.s64 	%rd42, %rd2, %rd41;
	ld.global.nc.f32 	%f56, [%rd42+4];
	mul.wide.s32 	%rd43, %r18, 4;
	add.s64 	%rd44, %rd37, %rd43;
	ld.global.nc.f32 	%f57, [%rd44];
	fma.rn.f32 	%f67, %f56, %f57, %f55;
	add.s32 	%r39, %r39, 2;
$L__BB0_11:
	and.b32  	%r32, %r19, 1;
	setp.eq.b32 	%p11, %r32, 1;
	not.pred 	%p12, %p11;
	@%p12 bra 	$L__BB0_13;
	add.s32 	%r33, %r39, %r3;
	mul.wide.u32 	%rd45, %r33, 4;
	add.s64 	%rd46, %rd2, %rd45;
	ld.global.nc.f32 	%f58, [%rd46];
	mad.lo.s32 	%r34, %r39, %r18, %r2;
	mul.wide.s32 	%rd47, %r34, 4;
	add.s64 	%rd48, %rd1, %rd47;
	ld.global.nc.f32 	%f59, [%rd48];
	fma.rn.f32 	%f67, %f58, %f59, %f67;
$L__BB0_13:
	mad.lo.s32 	%r35, %r18, %r1, %r2;
	cvta.to.global.u64 	%rd49, %rd6;
	mul.wide.s32 	%rd50, %r35, 4;
	add.s64 	%rd51, %rd49, %rd50;
	st.global.f32 	[%rd51], %f67;
$L__BB0_14:
	ret;

}


// ===== COMPILED SASS (sm_100) =====

	.target	sm_100

	.elftype	@"ET_EXEC"


//--------------------- .note.nv.tkinfo           --------------------------
	.section	.note.nv.tkinfo,"",@"SHT_NOTE"
	.sectionflags	@"SHF_NOTE_NV_TKINFO"
	.tkinfo
        /*0018*/ 	.word	0x00000002
        /*0030*/ 	.string	""
        /*0030*/ 	.string	"ptxas"
        /*0030*/ 	.string	"Cuda compilation tools, release 13.0, V13.0.88"
        /*0030*/ 	.string	"Build cuda_13.0.r13.0/compiler.36424714_0"
        /*0030*/ 	.string	"-arch sm_100 -m 64 "



//--------------------- .note.nv.cuinfo           --------------------------
	.section	.note.nv.cuinfo,"",@"SHT_NOTE"
	.sectionflags	@"SHF_NOTE_NV_CUINFO"
        /*0018*/ 	.short	0x0002
        /*001a*/ 	.short	0x0064
        /*001c*/ 	.short	0x0082
	.zero		2


//--------------------- .nv.info                  --------------------------
	.section	.nv.info,"",@"SHT_CUDA_INFO"
	.align	4


	//----- nvinfo : EIATTR_REGCOUNT
	.align		4
        /*0000*/ 	.byte	0x04, 0x2f
        /*0002*/ 	.short	(.L_1 - .L_0)
	.align		4
.L_0:
        /*0004*/ 	.word	index@(matmul_kernel)
        /*0008*/ 	.word	0x00000020


	//----- nvinfo : EIATTR_FRAME_SIZE
	.align		4
.L_1:
        /*000c*/ 	.byte	0x04, 0x11
        /*000e*/ 	.short	(.L_3 - .L_2)
	.align		4
.L_2:
        /*0010*/ 	.word	index@(matmul_kernel)
        /*0014*/ 	.word	0x00000000


	//----- nvinfo : EIATTR_MIN_STACK_SIZE
	.align		4
.L_3:
        /*0018*/ 	.byte	0x04, 0x12
        /*001a*/ 	.short	(.L_5 - .L_4)
	.align		4
.L_4:
        /*001c*/ 	.word	index@(matmul_kernel)
        /*0020*/ 	.word	0x00000000
.L_5:


//--------------------- .nv.compat                --------------------------
	.section	.nv.compat,"",@"SHT_CUDA_COMPAT_INFO"
	.align	4
        /*0000*/ 	.byte	0x02, 0x09, 0x00, 0x00, 0x02, 0x02, 0x01, 0x00, 0x02, 0x05, 0x05, 0x00, 0x03, 0x07, 0x01, 0x01
        /*0010*/ 	.byte	0x02, 0x03, 0x00, 0x00, 0x02, 0x06, 0x01, 0x00, 0x04, 0x0b, 0x08, 0x00, 0x09, 0x00, 0x00, 0x00
        /*0020*/ 	.byte	0x00, 0x00, 0x00, 0x00


//--------------------- .nv.info.matmul_kernel    --------------------------
	.section	.nv.info.matmul_kernel,"",@"SHT_CUDA_INFO"
	.sectionflags	@""
	.align	4


	//----- nvinfo : EIATTR_CUDA_API_VERSION
	.align		4
        /*0000*/ 	.byte	0x04, 0x37
        /*0002*/ 	.short	(.L_7 - .L_6)
.L_6:
        /*0004*/ 	.word	0x00000082


	//----- nvinfo : EIATTR_KPARAM_INFO
	.align		4
.L_7:
        /*0008*/ 	.byte	0x04, 0x17
        /*000a*/ 	.short	(.L_9 - .L_8)
.L_8:
        /*000c*/ 	.word	0x00000000
        /*0010*/ 	.short	0x0005
        /*0012*/ 	.short	0x0020
        /*0014*/ 	.byte	0x00, 0xf0, 0x11, 0x00


	//----- nvinfo : EIATTR_KPARAM_INFO
	.align		4
.L_9:
        /*0018*/ 	.byte	0x04, 0x17
        /*001a*/ 	.short	(.L_11 - .L_10)
.L_10:
        /*001c*/ 	.word	0x00000000
        /*0020*/ 	.short	0x0004
        /*0022*/ 	.short	0x001c
        /*0024*/ 	.byte	0x00, 0xf0, 0x11, 0x00


	//----- nvinfo : EIATTR_KPARAM_INFO
	.align		4
.L_11:
        /*0028*/ 	.byte	0x04, 0x17
        /*002a*/ 	.short	(.L_13 - .L_12)
.L_12:
        /*002c*/ 	.word	0x00000000
        /*0030*/ 	.short	0x0003
        /*0032*/ 	.short	0x0018
        /*0034*/ 	.byte	0x00, 0xf0, 0x11, 0x00


	//----- nvinfo : EIATTR_KPARAM_INFO
	.align		4
.L_13:
        /*0038*/ 	.byte	0x04, 0x17
        /*003a*/ 	.short	(.L_15 - .L_14)
.L_14:
        /*003c*/ 	.word	0x00000000
        /*0040*/ 	.short	0x0002
        /*0042*/ 	.short	0x0010
        /*0044*/ 	.byte	0x00, 0xf5, 0x21, 0x00


	//----- nvinfo : EIATTR_KPARAM_INFO
	.align		4
.L_15:
        /*0048*/ 	.byte	0x04, 0x17
        /*004a*/ 	.short	(.L_17 - .L_16)
.L_16:
        /*004c*/ 	.word	0x00000000
        /*0050*/ 	.short	0x0001
        /*0052*/ 	.short	0x0008
        /*0054*/ 	.byte	0x00, 0xf5, 0x21, 0x00


	//----- nvinfo : EIATTR_KPARAM_INFO
	.align		4
.L_17:
        /*0058*/ 	.byte	0x04, 0x17
        /*005a*/ 	.short	(.L_19 - .L_18)
.L_18:
        /*005c*/ 	.word	0x00000000
        /*0060*/ 	.short	0x0000
        /*0062*/ 	.short	0x0000
        /*0064*/ 	.byte	0x00, 0xf5, 0x21, 0x00


	//----- nvinfo : EIATTR_SPARSE_MMA_MASK
	.align		4
.L_19:
        /*0068*/ 	.byte	0x03, 0x50
        /*006a*/ 	.short	0x0000


	//----- nvinfo : EIATTR_MAXREG_COUNT
	.align		4
        /*006c*/ 	.byte	0x03, 0x1b
        /*006e*/ 	.short	0x00ff


	//----- nvinfo : EIATTR_MERCURY_ISA_VERSION
	.align		4
        /*0070*/ 	.byte	0x03, 0x5f
        /*0072*/ 	.short	0x0101


	//----- nvinfo : EIATTR_VRC_CTA_INIT_COUNT
	.align		4
        /*0074*/ 	.byte	0x02, 0x4a
	.zero		1
	.zero		1


	//----- nvinfo : EIATTR_EXIT_INSTR_OFFSETS
	.align		4
        /*0078*/ 	.byte	0x04, 0x1c
        /*007a*/ 	.short	(.L_21 - .L_20)


	//   ....[0]....
.L_20:
        /*007c*/ 	.word	0x000000c0


	//   ....[1]....
        /*0080*/ 	.word	0x000008e0


	//----- nvinfo : EIATTR_CBANK_PARAM_SIZE
	.align		4
.L_21:
        /*0084*/ 	.byte	0x03, 0x19
        /*0086*/ 	.short	0x0024


	//----- nvinfo : EIATTR_PARAM_CBANK
	.align		4
        /*0088*/ 	.byte	0x04, 0x0a
        /*008a*/ 	.short	(.L_23 - .L_22)
	.align		4
.L_22:
        /*008c*/ 	.word	index@(.nv.constant0.matmul_kernel)
        /*0090*/ 	.short	0x0380
        /*0092*/ 	.short	0x0024


	//----- nvinfo : EIATTR_SW_WAR
	.align		4
.L_23:
        /*0094*/ 	.byte	0x04, 0x36
        /*0096*/ 	.short	(.L_25 - .L_24)
.L_24:
        /*0098*/ 	.word	0x00000008
.L_25:


//--------------------- .nv.callgraph             --------------------------
	.section	.nv.callgraph,"",@"SHT_CUDA_CALLGRAPH"
	.align	4
	.sectionentsize	8
	.align		4
        /*0000*/ 	.word	0x00000000
	.align		4
        /*0004*/ 	.word	0xffffffff
	.align		4
        /*0008*/ 	.word	0x00000000
	.align		4
        /*000c*/ 	.word	0xfffffffe
	.align		4
        /*0010*/ 	.word	0x00000000
	.align		4
        /*0014*/ 	.word	0xfffffffd
	.align		4
        /*0018*/ 	.word	0x00000000
	.align		4
        /*001c*/ 	.word	0xfffffffc


//--------------------- .text.matmul_kernel       --------------------------
	.section	.text.matmul_kernel,"ax",@progbits
	.align	128
        .global         matmul_kernel
        .type           matmul_kernel,@function
        .size           matmul_kernel,(.L_x_5 - matmul_kernel)
        .other          matmul_kernel,@"STO_CUDA_ENTRY STV_DEFAULT"
matmul_kernel:
.text.matmul_kernel:
[----:B------:R-:W-:Y:S01]  /*0000*/  LDC R1, c[0x0][0x37c] ;  /* 0x0000df00ff017b82 */ /* 0x000fe20000000800 */
[----:B------:R-:W0:Y:S07]  /*0010*/  S2R R5, SR_TID.X ;  /* 0x0000000000057919 */ /* 0x000e2e0000002100 */
[----:B------:R-:W1:Y:S01]  /*0020*/  LDC R19, c[0x0][0x364] ;  /* 0x0000d900ff137b82 */ /* 0x000e620000000800 */
[----:B------:R-:W1:Y:S07]  /*0030*/  S2R R4, SR_TID.Y ;  /* 0x0000000000047919 */ /* 0x000e6e0000002200 */
[----:B------:R-:W0:Y:S08]  /*0040*/  S2UR UR5, SR_CTAID.X ;  /* 0x00000000000579c3 */ /* 0x000e300000002500 */
[----:B------:R-:W0:Y:S08]  /*0050*/  LDC R0, c[0x0][0x360] ;  /* 0x0000d800ff007b82 */ /* 0x000e300000000800 */
[----:B------:R-:W1:Y:S08]  /*0060*/  S2UR UR4, SR_CTAID.Y ;  /* 0x00000000000479c3 */ /* 0x000e700000002600 */
[----:B------:R-:W2:Y:S01]  /*0070*/  LDC.64 R2, c[0x0][0x398] ;  /* 0x0000e600ff027b82 */ /* 0x000ea20000000a00 */
[----:B0-----:R-:W-:-:S02]  /*0080*/  IMAD R0, R0, UR5, R5 ;  /* 0x0000000500007c24 */ /* 0x001fc4000f8e0205 */
[----:B-1----:R-:W-:-:S03]  /*0090*/  IMAD R19, R19, UR4, R4 ;  /* 0x0000000413137c24 */ /* 0x002fc6000f8e0204 */
[----:B--2---:R-:W-:-:S04]  /*00a0*/  ISETP.GE.AND P0, PT, R0, R3, PT ;  /* 0x000000030000720c */ /* 0x004fc80003f06270 */
[----:B------:R-:W-:-:S13]  /*00b0*/  ISETP.GE.OR P0, PT, R19, R2, P0 ;  /* 0x000000021300720c */ /* 0x000fda0000706670 */
[----:B------:R-:W-:Y:S05]  /*00c0*/  @P0 EXIT ;  /* 0x000000000000094d */ /* 0x000fea0003800000 */
[----:B------:R-:W0:Y:S01]  /*00d0*/  LDC R2, c[0x0][0x3a0] ;  /* 0x0000e800ff027b82 */ /* 0x000e220000000800 */
[----:B------:R-:W1:Y:S01]  /*00e0*/  LDCU.64 UR4, c[0x0][0x358] ;  /* 0x00006b00ff0477ac */ /* 0x000e620008000a00 */
[----:B------:R-:W-:Y:S01]  /*00f0*/  HFMA2 R24, -RZ, RZ, 0, 0 ;  /* 0x00000000ff187431 */ /* 0x000fe200000001ff */
[----:B0-----:R-:W-:-:S13]  /*0100*/  ISETP.GE.AND P0, PT, R2, 0x1, PT ;  /* 0x000000010200780c */ /* 0x001fda0003f06270 */
[----:B-1----:R-:W-:Y:S05]  /*0110*/  @!P0 BRA `(.L_x_0) ;  /* 0x0000000400e08947 */ /* 0x002fea0003800000 */
[C---:B------:R-:W-:Y:S01]  /*0120*/  ISETP.GE.U32.AND P1, PT, R2.reuse, 0x8, PT ;  /* 0x000000080200780c */ /* 0x040fe20003f26070 */
[----:B------:R-:W-:Y:S01]  /*0130*/  IMAD R20, R19, R2, RZ ;  /* 0x0000000213147224 */ /* 0x000fe200078e02ff */
[----:B------:R-:W-:Y:S02]  /*0140*/  LOP3.LUT R27, R2, 0x7, RZ, 0xc0, !PT ;  /* 0x00000007021b7812 */ /* 0x000fe400078ec0ff */
[----:B------:R-:W-:Y:S02]  /*0150*/  MOV R24, RZ ;  /* 0x000000ff00187202 */ /* 0x000fe40000000f00 */
[----:B------:R-:W-:Y:S02]  /*0160*/  ISETP.NE.AND P0, PT, R27, RZ, PT ;  /* 0x000000ff1b00720c */ /* 0x000fe40003f05270 */
[----:B------:R-:W-:-:S05]  /*0170*/  MOV R21, RZ ;  /* 0x000000ff00157202 */ /* 0x000fca0000000f00 */
[----:B------:R-:W-:Y:S06]  /*0180*/  @!P1 BRA `(.L_x_1) ;  /* 0x0000000000c49947 */ /* 0x000fec0003800000 */
[----:B------:R-:W0:Y:S01]  /*0190*/  LDC.64 R4, c[0x0][0x380] ;  /* 0x0000e000ff047b82 */ /* 0x000e220000000a00 */
[----:B------:R-:W-:Y:S02]  /*01a0*/  LOP3.LUT R21, R2, 0x7ffffff8, RZ, 0xc0, !PT ;  /* 0x7ffffff802157812 */ /* 0x000fe400078ec0ff */
[----:B------:R-:W-:Y:S02]  /*01b0*/  MOV R24, RZ ;  /* 0x000000ff00187202 */ /* 0x000fe40000000f00 */
[----:B------:R-:W-:Y:S02]  /*01c0*/  MOV R18, R0 ;  /* 0x0000000000127202 */ /* 0x000fe40000000f00 */
[----:B------:R-:W-:Y:S01]  /*01d0*/  IADD3 R22, PT, PT, -R21, RZ, RZ ;  /* 0x000000ff15167210 */ /* 0x000fe20007ffe1ff */
[----:B0-----:R-:W-:-:S03]  /*01e0*/  IMAD.WIDE.U32 R4, R20, 0x4, R4 ;  /* 0x0000000414047825 */ /* 0x001fc600078e0004 */
[----:B------:R-:W-:-:S04]  /*01f0*/  IADD3 R6, P1, PT, R4, 0x10, RZ ;  /* 0x0000001004067810 */ /* 0x000fc80007f3e0ff */
[----:B------:R-:W-:-:S09]  /*0200*/  IADD3.X R7, PT, PT, RZ, R5, RZ, P1, !PT ;  /* 0x00000005ff077210 */ /* 0x000fd20000ffe4ff */
.L_x_2:
[----:B------:R-:W0:Y:S01]  /*0210*/  LDC.64 R16, c[0x0][0x388] ;  /* 0x0000e200ff107b82 */ /* 0x000e220000000a00 */
[----:B------:R-:W-:Y:S02]  /*0220*/  MOV R4, R6 ;  /* 0x0000000600047202 */ /* 0x000fe40000000f00 */
[----:B------:R-:W-:-:S05]  /*0230*/  MOV R5, R7 ;  /* 0x0000000700057202 */ /* 0x000fca0000000f00 */
[----:B------:R-:W2:Y:S04]  /*0240*/  LDG.E.CONSTANT R25, desc[UR4][R4.64+-0x10] ;  /* 0xfffff00404197981 */ /* 0x000ea8000c1e9900 */
[----:B------:R-:W3:Y:S04]  /*0250*/  LDG.E.CONSTANT R23, desc[UR4][R4.64+-0xc] ;  /* 0xfffff40404177981 */ /* 0x000ee8000c1e9900 */
[----:B------:R-:W4:Y:S04]  /*0260*/  LDG.E.CONSTANT R29, desc[UR4][R4.64+-0x8] ;  /* 0xfffff804041d7981 */ /* 0x000f28000c1e9900 */
[----:B------:R-:W5:Y:S01]  /*0270*/  LDG.E.CONSTANT R28, desc[UR4][R4.64+-0x4] ;  /* 0xfffffc04041c7981 */ /* 0x000f62000c1e9900 */
[----:B0-----:R-:W-:-:S05]  /*0280*/  IMAD.WIDE R16, R18, 0x4, R16 ;  /* 0x0000000412107825 */ /* 0x001fca00078e0210 */
[----:B------:R0:W2:Y:S01]  /*0290*/  LDG.E.CONSTANT R26, desc[UR4][R16.64] ;  /* 0x00000004101a7981 */ /* 0x0000a2000c1e9900 */
[----:B------:R-:W-:-:S04]  /*02a0*/  IMAD.WIDE R14, R3, 0x4, R16 ;  /* 0x00000004030e7825 */ /* 0x000fc800078e0210 */
[C---:B------:R-:W-:Y:S02]  /*02b0*/  IMAD.WIDE R6, R3.reuse, 0x4, R14 ;  /* 0x0000000403067825 */ /* 0x040fe400078e020e */
[----:B------:R-:W3:Y:S02]  /*02c0*/  LDG.E.CONSTANT R14, desc[UR4][R14.64] ;  /* 0x000000040e0e7981 */ /* 0x000ee4000c1e9900 */
[C---:B------:R-:W-:Y:S02]  /*02d0*/  IMAD.WIDE R10, R3.reuse, 0x4, R6 ;  /* 0x00000004030a7825 */ /* 0x040fe400078e0206 */
[----:B------:R-:W4:Y:S02]  /*02e0*/  LDG.E.CONSTANT R6, desc[UR4][R6.64] ;  /* 0x0000000406067981 */ /* 0x000f24000c1e9900 */
[C---:B------:R-:W-:Y:S02]  /*02f0*/  IMAD.WIDE R8, R3.reuse, 0x4, R10 ;  /* 0x0000000403087825 */ /* 0x040fe400078e020a */
[----:B------:R-:W5:Y:S02]  /*0300*/  LDG.E.CONSTANT R10, desc[UR4][R10.64] ;  /* 0x000000040a0a7981 */ /* 0x000f64000c1e9900 */
[----:B------:R-:W-:-:S02]  /*0310*/  IMAD.WIDE R12, R3, 0x4, R8 ;  /* 0x00000004030c7825 */ /* 0x000fc400078e0208 */
[----:B------:R-:W5:Y:S04]  /*0320*/  LDG.E.CONSTANT R7, desc[UR4][R4.64] ;  /* 0x0000000404077981 */ /* 0x000f68000c1e9900 */
[----:B------:R-:W5:Y:S01]  /*0330*/  LDG.E.CONSTANT R8, desc[UR4][R8.64] ;  /* 0x0000000408087981 */ /* 0x000f62000c1e9900 */
[----:B0-----:R-:W-:-:S03]  /*0340*/  IMAD.WIDE R16, R3, 0x4, R12 ;  /* 0x0000000403107825 */ /* 0x001fc600078e020c */
[----:B------:R-:W5:Y:S04]  /*0350*/  LDG.E.CONSTANT R12, desc[UR4][R12.64] ;  /* 0x000000040c0c7981 */ /* 0x000f68000c1e9900 */
[----:B------:R-:W5:Y:S04]  /*0360*/  LDG.E.CONSTANT R15, desc[UR4][R16.64] ;  /* 0x00000004100f7981 */ /* 0x000f68000c1e9900 */
[----:B------:R-:W5:Y:S04]  /*0370*/  LDG.E.CONSTANT R9, desc[UR4][R4.64+0x4] ;  /* 0x0000040404097981 */ /* 0x000f68000c1e9900 */
[----:B------:R-:W5:Y:S01]  /*0380*/  LDG.E.CONSTANT R11, desc[UR4][R4.64+0xc] ;  /* 0x00000c04040b7981 */ /* 0x000f62000c1e9900 */
[----:B--2---:R-:W-:Y:S01]  /*0390*/  FFMA R26, R25, R26, R24 ;  /* 0x0000001a191a7223 */ /* 0x004fe20000000018 */
[----:B------:R-:W-:-:S02]  /*03a0*/  IMAD.WIDE R24, R3, 0x4, R16 ;  /* 0x0000000403187825 */ /* 0x000fc400078e0210 */
[----:B------:R-:W2:Y:S04]  /*03b0*/  LDG.E.CONSTANT R16, desc[UR4][R4.64+0x8] ;  /* 0x0000080404107981 */ /* 0x000ea8000c1e9900 */
[----:B------:R-:W2:Y:S01]  /*03c0*/  LDG.E.CONSTANT R24, desc[UR4][R24.64] ;  /* 0x0000000418187981 */ /* 0x000ea2000c1e9900 */
[----:B---3--:R-:W-:Y:S01]  /*03d0*/  FFMA R14, R23, R14, R26 ;  /* 0x0000000e170e7223 */ /* 0x008fe2000000001a */
[----:B------:R-:W-:-:S03]  /*03e0*/  IADD3 R22, PT, PT, R22, 0x8, RZ ;  /* 0x0000000816167810 */ /* 0x000fc60007ffe0ff */
[----:B----4-:R-:W-:Y:S01]  /*03f0*/  FFMA R29, R29, R6, R14 ;  /* 0x000000061d1d7223 */ /* 0x010fe2000000000e */
[----:B------:R-:W-:-:S03]  /*0400*/  ISETP.NE.AND P1, PT, R22, RZ, PT ;  /* 0x000000ff1600720c */ /* 0x000fc60003f25270 */
[----:B-----5:R-:W-:Y:S01]  /*0410*/  FFMA R10, R28, R10, R29 ;  /* 0x0000000a1c0a7223 */ /* 0x020fe2000000001d */
[----:B------:R-:W-:-:S03]  /*0420*/  IADD3 R6, P2, PT, R4, 0x20, RZ ;  /* 0x0000002004067810 */ /* 0x000fc60007f5e0ff */
[----:B------:R-:W-:Y:S01]  /*0430*/  FFMA R8, R7, R8, R10 ;  /* 0x0000000807087223 */ /* 0x000fe2000000000a */
[----:B------:R-:W-:Y:S02]  /*0440*/  IADD3.X R7, PT, PT, RZ, R5, RZ, P2, !PT ;  /* 0x00000005ff077210 */ /* 0x000fe400017fe4ff */
[----:B------:R-:W-:Y:S01]  /*0450*/  LEA R18, R3, R18, 0x3 ;  /* 0x0000001203127211 */ /* 0x000fe200078e18ff */
[----:B------:R-:W-:-:S04]  /*0460*/  FFMA R9, R9, R12, R8 ;  /* 0x0000000c09097223 */ /* 0x000fc80000000008 */
[----:B--2---:R-:W-:-:S04]  /*0470*/  FFMA R16, R16, R15, R9 ;  /* 0x0000000f10107223 */ /* 0x004fc80000000009 */
[----:B------:R-:W-:Y:S01]  /*0480*/  FFMA R24, R11, R24, R16 ;  /* 0x000000180b187223 */ /* 0x000fe20000000010 */
[----:B------:R-:W-:Y:S06]  /*0490*/  @P1 BRA `(.L_x_2) ;  /* 0xfffffffc005c1947 */ /* 0x000fec000383ffff */
.L_x_1:
[----:B------:R-:W-:Y:S05]  /*04a0*/  @!P0 BRA `(.L_x_0) ;  /* 0x0000000000fc8947 */ /* 0x000fea0003800000 */
[----:B------:R-:W-:Y:S02]  /*04b0*/  ISETP.GE.U32.AND P1, PT, R27, 0x4, PT ;  /* 0x000000041b00780c */ /* 0x000fe40003f26070 */
[----:B------:R-:W-:-:S04]  /*04c0*/  LOP3.LUT R16, R2, 0x3, RZ, 0xc0, !PT ;  /* 0x0000000302107812 */ /* 0x000fc800078ec0ff */
[----:B------:R-:W-:-:S07]  /*04d0*/  ISETP.NE.AND P0, PT, R16, RZ, PT ;  /* 0x000000ff1000720c */ /* 0x000fce0003f05270 */
[----:B------:R-:W-:Y:S06]  /*04e0*/  @!P1 BRA `(.L_x_3) ;  /* 0x00000000006c9947 */ /* 0x000fec0003800000 */
[----:B------:R-:W0:Y:S01]  /*04f0*/  LDC.64 R6, c[0x0][0x388] ;  /* 0x0000e200ff067b82 */ /* 0x000e220000000a00 */
[----:B------:R-:W1:Y:S01]  /*0500*/  LDCU.64 UR6, c[0x0][0x380] ;  /* 0x00007000ff0677ac */ /* 0x000e620008000a00 */
[----:B------:R-:W-:Y:S01]  /*0510*/  IMAD R9, R21, R3, R0 ;  /* 0x0000000315097224 */ /* 0x000fe200078e0200 */
[CC--:B------:R-:W-:Y:S02]  /*0520*/  IADD3 R5, PT, PT, R20.reuse, R21.reuse, RZ ;  /* 0x0000001514057210 */ /* 0x0c0fe40007ffe0ff */
[----:B------:R-:W-:-:S03]  /*0530*/  IADD3 R10, P1, PT, R20, R21, RZ ;  /* 0x00000015140a7210 */ /* 0x000fc60007f3e0ff */
[----:B------:R-:W2:Y:S01]  /*0540*/  LDC.64 R14, c[0x0][0x380] ;  /* 0x0000e000ff0e7b82 */ /* 0x000ea20000000a00 */
[----:B0-----:R-:W-:-:S04]  /*0550*/  IMAD.WIDE R6, R9, 0x4, R6 ;  /* 0x0000000409067825 */ /* 0x001fc800078e0206 */
[----:B------:R-:W-:Y:S02]  /*0560*/  IMAD.WIDE R8, R3, 0x4, R6 ;  /* 0x0000000403087825 */ /* 0x000fe400078e0206 */
[----:B------:R-:W3:Y:S02]  /*0570*/  LDG.E.CONSTANT R6, desc[UR4][R6.64] ;  /* 0x0000000406067981 */ /* 0x000ee4000c1e9900 */
[----:B--2---:R-:W-:Y:S01]  /*0580*/  IMAD.WIDE.U32 R14, R5, 0x4, R14 ;  /* 0x00000004050e7825 */ /* 0x004fe200078e000e */
[----:B------:R-:W-:Y:S02]  /*0590*/  IADD3.X R5, PT, PT, RZ, RZ, RZ, P1, !PT ;  /* 0x000000ffff057210 */ /* 0x000fe40000ffe4ff */
[----:B-1----:R-:W-:-:S03]  /*05a0*/  LEA R4, P1, R10, UR6, 0x2 ;  /* 0x000000060a047c11 */ /* 0x002fc6000f8210ff */
[----:B------:R-:W3:Y:S01]  /*05b0*/  LDG.E.CONSTANT R15, desc[UR4][R14.64] ;  /* 0x000000040e0f7981 */ /* 0x000ee2000c1e9900 */
[----:B------:R-:W-:Y:S01]  /*05c0*/  LEA.HI.X R5, R10, UR7, R5, 0x2, P1 ;  /* 0x000000070a057c11 */ /* 0x000fe200088f1405 */
[C---:B------:R-:W-:Y:S02]  /*05d0*/  IMAD.WIDE R10, R3.reuse, 0x4, R8 ;  /* 0x00000004030a7825 */ /* 0x040fe400078e0208 */
[----:B------:R-:W2:Y:S04]  /*05e0*/  LDG.E.CONSTANT R8, desc[UR4][R8.64] ;  /* 0x0000000408087981 */ /* 0x000ea8000c1e9900 */
[----:B------:R-:W2:Y:S01]  /*05f0*/  LDG.E.CONSTANT R17, desc[UR4][R4.64+0x4] ;  /* 0x0000040404117981 */ /* 0x000ea2000c1e9900 */
[----:B------:R-:W-:-:S03]  /*0600*/  IMAD.WIDE R12, R3, 0x4, R10 ;  /* 0x00000004030c7825 */ /* 0x000fc600078e020a */
[----:B------:R-:W4:Y:S04]  /*0610*/  LDG.E.CONSTANT R22, desc[UR4][R10.64] ;  /* 0x000000040a167981 */ /* 0x000f28000c1e9900 */
[----:B------:R-:W4:Y:S04]  /*0620*/  LDG.E.CONSTANT R18, desc[UR4][R4.64+0x8] ;  /* 0x0000080404127981 */ /* 0x000f28000c1e9900 */
[----:B------:R-:W5:Y:S04]  /*0630*/  LDG.E.CONSTANT R26, desc[UR4][R4.64+0xc] ;  /* 0x00000c04041a7981 */ /* 0x000f68000c1e9900 */
[----:B------:R-:W5:Y:S01]  /*0640*/  LDG.E.CONSTANT R12, desc[UR4][R12.64] ;  /* 0x000000040c0c7981 */ /* 0x000f62000c1e9900 */
[----:B------:R-:W-:Y:S01]  /*0650*/  IADD3 R21, PT, PT, R21, 0x4, RZ ;  /* 0x0000000415157810 */ /* 0x000fe20007ffe0ff */
[----:B---3--:R-:W-:-:S04]  /*0660*/  FFMA R24, R15, R6, R24 ;  /* 0x000000060f187223 */ /* 0x008fc80000000018 */
[----:B--2---:R-:W-:-:S04]  /*0670*/  FFMA R17, R17, R8, R24 ;  /* 0x0000000811117223 */ /* 0x004fc80000000018 */
[----:B----4-:R-:W-:-:S04]  /*0680*/  FFMA R17, R18, R22, R17 ;  /* 0x0000001612117223 */ /* 0x010fc80000000011 */
[----:B-----5:R-:W-:-:S07]  /*0690*/  FFMA R24, R26, R12, R17 ;  /* 0x0000000c1a187223 */ /* 0x020fce0000000011 */
.L_x_3:
[----:B------:R-:W-:Y:S05]  /*06a0*/  @!P0 BRA `(.L_x_0) ;  /* 0x00000000007c8947 */ /* 0x000fea0003800000 */
[----:B------:R-:W-:Y:S01]  /*06b0*/  ISETP.NE.AND P1, PT, R16, 0x1, PT ;  /* 0x000000011000780c */ /* 0x000fe20003f25270 */
[----:B------:R-:W0:Y:S01]  /*06c0*/  LDC.64 R12, c[0x0][0x380] ;  /* 0x0000e000ff0c7b82 */ /* 0x000e220000000a00 */
[----:B------:R-:W-:-:S04]  /*06d0*/  LOP3.LUT R2, R2, 0x1, RZ, 0xc0, !PT ;  /* 0x0000000102027812 */ /* 0x000fc800078ec0ff */
[----:B------:R-:W-:-:S03]  /*06e0*/  ISETP.NE.U32.AND P0, PT, R2, 0x1, PT ;  /* 0x000000010200780c */ /* 0x000fc60003f05070 */
[----:B------:R-:W1:Y:S04]  /*06f0*/  LDC.64 R10, c[0x0][0x388] ;  /* 0x0000e200ff0a7b82 */ /* 0x000e680000000a00 */
[CC--:B------:R-:W-:Y:S02]  /*0700*/  @P1 IADD3 R15, PT, PT, R20.reuse, R21.reuse, RZ ;  /* 0x00000015140f1210 */ /* 0x0c0fe40007ffe0ff */
[----:B------:R-:W-:Y:S02]  /*0710*/  @P1 IADD3 R2, P2, PT, R20, R21, RZ ;  /* 0x0000001514021210 */ /* 0x000fe40007f5e0ff */
[----:B------:R-:W2:Y:S02]  /*0720*/  @P1 LDC.64 R4, c[0x0][0x380] ;  /* 0x0000e000ff041b82 */ /* 0x000ea40000000a00 */
[----:B------:R-:W-:-:S06]  /*0730*/  @P1 IADD3.X R14, PT, PT, RZ, RZ, RZ, P2, !PT ;  /* 0x000000ffff0e1210 */ /* 0x000fcc00017fe4ff */
[----:B------:R-:W3:Y:S01]  /*0740*/  LDC.64 R6, c[0x0][0x380] ;  /* 0x0000e000ff067b82 */ /* 0x000ee20000000a00 */
[----:B0-----:R-:W-:-:S04]  /*0750*/  @P1 IMAD.WIDE.U32 R12, R15, 0x4, R12 ;  /* 0x000000040f0c1825 */ /* 0x001fc800078e000c */
[C---:B------:R-:W-:Y:S01]  /*0760*/  @P1 IMAD R15, R21.reuse, R3, R0 ;  /* 0x00000003150f1224 */ /* 0x040fe200078e0200 */
[----:B------:R-:W-:Y:S01]  /*0770*/  @P1 IADD3 R21, PT, PT, R21, 0x2, RZ ;  /* 0x0000000215151810 */ /* 0x000fe20007ffe0ff */
[----:B------:R-:W4:Y:S01]  /*0780*/  @P1 LDG.E.CONSTANT R13, desc[UR4][R12.64] ;  /* 0x000000040c0d1981 */ /* 0x000f22000c1e9900 */
[----:B------:R-:W0:Y:S01]  /*0790*/  LDC.64 R8, c[0x0][0x388] ;  /* 0x0000e200ff087b82 */ /* 0x000e220000000a00 */
[----:B-1----:R-:W-:Y:S01]  /*07a0*/  @P1 IMAD.WIDE R10, R15, 0x4, R10 ;  /* 0x000000040f0a1825 */ /* 0x002fe200078e020a */
[----:B------:R-:W-:Y:S02]  /*07b0*/  @!P0 IADD3 R17, PT, PT, R20, R21, RZ ;  /* 0x0000001514118210 */ /* 0x000fe40007ffe0ff */
[----:B--2---:R-:W-:Y:S01]  /*07c0*/  @P1 LEA R4, P2, R2, R4, 0x2 ;  /* 0x0000000402041211 */ /* 0x004fe200078410ff */
[----:B------:R-:W-:-:S03]  /*07d0*/  @!P0 IMAD R21, R21, R3, R0 ;  /* 0x0000000315158224 */ /* 0x000fc600078e0200 */
[----:B------:R-:W-:Y:S01]  /*07e0*/  @P1 LEA.HI.X R5, R2, R5, R14, 0x2, P2 ;  /* 0x0000000502051211 */ /* 0x000fe200010f140e */
[----:B------:R-:W-:Y:S01]  /*07f0*/  @P1 IMAD.WIDE R14, R3, 0x4, R10 ;  /* 0x00000004030e1825 */ /* 0x000fe200078e020a */
[----:B------:R-:W4:Y:S03]  /*0800*/  @P1 LDG.E.CONSTANT R2, desc[UR4][R10.64] ;  /* 0x000000040a021981 */ /* 0x000f26000c1e9900 */
[----:B---3--:R-:W-:Y:S01]  /*0810*/  @!P0 IMAD.WIDE.U32 R6, R17, 0x4, R6 ;  /* 0x0000000411068825 */ /* 0x008fe200078e0006 */
[----:B------:R-:W2:Y:S04]  /*0820*/  @P1 LDG.E.CONSTANT R5, desc[UR4][R4.64+0x4] ;  /* 0x0000040404051981 */ /* 0x000ea8000c1e9900 */
[----:B------:R-:W2:Y:S01]  /*0830*/  @P1 LDG.E.CONSTANT R14, desc[UR4][R14.64] ;  /* 0x000000040e0e1981 */ /* 0x000ea2000c1e9900 */
[----:B0-----:R-:W-:-:S03]  /*0840*/  @!P0 IMAD.WIDE R8, R21, 0x4, R8 ;  /* 0x0000000415088825 */ /* 0x001fc600078e0208 */
[----:B------:R-:W3:Y:S04]  /*0850*/  @!P0 LDG.E.CONSTANT R7, desc[UR4][R6.64] ;  /* 0x0000000406078981 */ /* 0x000ee8000c1e9900 */
[----:B------:R-:W3:Y:S01]  /*0860*/  @!P0 LDG.E.CONSTANT R8, desc[UR4][R8.64] ;  /* 0x0000000408088981 */ /* 0x000ee2000c1e9900 */
[----:B----4-:R-:W-:-:S04]  /*0870*/  @P1 FFMA R2, R13, R2, R24 ;  /* 0x000000020d021223 */ /* 0x010fc80000000018 */
[----:B--2---:R-:W-:-:S04]  /*0880*/  @P1 FFMA R24, R5, R14, R2 ;  /* 0x0000000e05181223 */ /* 0x004fc80000000002 */
[----:B---3--:R-:W-:-:S07]  /*0890*/  @!P0 FFMA R24, R7, R8, R24 ;  /* 0x0000000807188223 */ /* 0x008fce0000000018 */
.L_x_0:
[----:B------:R-:W0:Y:S01]  /*08a0*/  LDC.64 R4, c[0x0][0x390] ;  /* 0x0000e400ff047b82 */ /* 0x000e220000000a00 */
[----:B------:R-:W-:-:S04]  /*08b0*/  IMAD R3, R19, R3, R0 ;  /* 0x0000000313037224 */ /* 0x000fc800078e0200 */
[----:B0-----:R-:W-:-:S05]  /*08c0*/  IMAD.WIDE R2, R3, 0x4, R4 ;  /* 0x0000000403027825 */ /* 0x001fca00078e0204 */
[----:B------:R-:W-:Y:S01]  /*08d0*/  STG.E desc[UR4][R2.64], R24 ;  /* 0x0000001802007986 */ /* 0x000fe2000c101904 */
[----:B------:R-:W-:Y:S05]  /*08e0*/  EXIT ;  /* 0x000000000000794d */ /* 0x000fea0003800000 */
.L_x_4:
[----:B------:R-:W-:-:S00]  /*08f0*/  BRA `(.L_x_4) ;  /* 0xfffffffc00fc7947 */ /* 0x000fc0000383ffff */
[----:B------:R-:W-:-:S00]  /*0900*/  NOP ;  /* 0x0000000000007918 */ /* 0x000fc00000000000 */
[----:B------:R-:W-:-:S00]  /*0910*/  NOP ;  /* 0x0000000000007918 */ /* 0x000fc00000000000 */
[----:B------:R-:W-:-:S00]  /*0920*/  NOP ;  /* 0x0000000000007918 */ /* 0x000fc00000000000 */
[----:B------:R-:W-:-:S00]  /*0930*/  NOP ;  /* 0x0000000000007918 */ /* 0x000fc00000000000 */
[----:B------:R-:W-:-:S00]  /*0940*/  NOP ;  /* 0x0000000000007918 */ /* 0x000fc00000000000 */
[----:B------:R-:W-:-:S00]  /*0950*/  NOP ;  /* 0x0000000000007918 */ /* 0x000fc00000000000 */
[----:B------:R-:W-:-:S00]  /*0960*/  NOP ;  /* 0x0000000000007918 */ /* 0x000fc00000000000 */
[----:B------:R-:W-:-:S00]  /*0970*/  NOP ;  /* 0x0000000000007918 */ /* 0x000fc00000000000 */
.L_x_5:


//--------------------- .nv.shared.reserved.0     --------------------------
	.section	.nv.shared.reserved.0,"aw",@nobits
	.weak		__nv_reservedSMEM_offset_0_alias
	.size		__nv_reservedSMEM_offset_0_alias, 0, 64
	.other		__nv_reservedSMEM_offset_0_alias,@"STO_CUDA_RESERVED_SHARED STV_DEFAULT"
__nv_reservedSMEM_offset_0_alias:
	.zero		0
	.zero		64


//--------------------- .nv.constant0.matmul_kernel --------------------------
	.section	.nv.constant0.matmul_kernel,"a",@progbits
	.sectionflags	@""
	.align	4
.nv.constant0.matmul_kernel:
	.zero		932


//--------------------- SYMBOLS --------------------------

	.type		.nv.reservedSmem.offset0,@object
	.size		.nv.reservedSmem.offset0,0x4
